	.headerflags	@"EF_CUDA_TEXMODE_UNIFIED EF_CUDA_64BIT_ADDRESS EF_CUDA_ACCELERATORS EF_CUDA_SM90 EF_CUDA_VIRTUAL_SM(EF_CUDA_SM90)"
	.elftype	@"ET_EXEC"


//--------------------- .nv.info                  --------------------------
	.section	.nv.info,"",@"SHT_CUDA_INFO"
	.align	4


	//----- nvinfo : EIATTR_REGCOUNT
	.align		4
        /*0000*/ 	.byte	0x04, 0x2f
        /*0002*/ 	.short	(.L_3 - .L_2)
	.align		4
.L_2:
        /*0004*/ 	.word	index@(triton_poi_fused__native_batch_norm_legit_no_training_44)
        /*0008*/ 	.word	0x00000012


	//----- nvinfo : EIATTR_MIN_STACK_SIZE
	.align		4
.L_3:
        /*000c*/ 	.byte	0x04, 0x12
        /*000e*/ 	.short	(.L_5 - .L_4)
	.align		4
.L_4:
        /*0010*/ 	.word	index@(triton_poi_fused__native_batch_norm_legit_no_training_44)
        /*0014*/ 	.word	0x00000000


	//----- nvinfo : EIATTR_FRAME_SIZE
	.align		4
.L_5:
        /*0018*/ 	.byte	0x04, 0x11
        /*001a*/ 	.short	(.L_7 - .L_6)
	.align		4
.L_6:
        /*001c*/ 	.word	index@(triton_poi_fused__native_batch_norm_legit_no_training_44)
        /*0020*/ 	.word	0x00000000


	//----- nvinfo : EIATTR_MIN_STACK_SIZE
	.align		4
.L_7:
        /*0024*/ 	.byte	0x04, 0x12
        /*0026*/ 	.short	(.L_9 - .L_8)
	.align		4
.L_8:
        /*0028*/ 	.word	index@(triton_poi_fused__native_batch_norm_legit_no_training_44)
        /*002c*/ 	.word	0x00000000
.L_9:


//--------------------- .nv.info.triton_poi_fused__native_batch_norm_legit_no_training_44 --------------------------
	.section	.nv.info.triton_poi_fused__native_batch_norm_legit_no_training_44,"",@"SHT_CUDA_INFO"
	.sectionflags	@""
	.align	4


	//----- nvinfo : EIATTR_CUDA_API_VERSION
	.align		4
        /*0000*/ 	.byte	0x04, 0x37
        /*0002*/ 	.short	(.L_11 - .L_10)
.L_10:
        /*0004*/ 	.word	0x0000007c


	//----- nvinfo : EIATTR_KPARAM_INFO
	.align		4
.L_11:
        /*0008*/ 	.byte	0x04, 0x17
        /*000a*/ 	.short	(.L_13 - .L_12)
.L_12:
        /*000c*/ 	.word	0x00000000
        /*0010*/ 	.short	0x0006
        /*0012*/ 	.short	0x0030
        /*0014*/ 	.byte	0x00, 0xf0, 0x11, 0x00


	//----- nvinfo : EIATTR_KPARAM_INFO
	.align		4
.L_13:
        /*0018*/ 	.byte	0x04, 0x17
        /*001a*/ 	.short	(.L_15 - .L_14)
.L_14:
        /*001c*/ 	.word	0x00000000
        /*0020*/ 	.short	0x0005
        /*0022*/ 	.short	0x0028
        /*0024*/ 	.byte	0x00, 0xf4, 0x21, 0x00


	//----- nvinfo : EIATTR_KPARAM_INFO
	.align		4
.L_15:
        /*0028*/ 	.byte	0x04, 0x17
        /*002a*/ 	.short	(.L_17 - .L_16)
.L_16:
        /*002c*/ 	.word	0x00000000
        /*0030*/ 	.short	0x0004
        /*0032*/ 	.short	0x0020
        /*0034*/ 	.byte	0x00, 0xf4, 0x21, 0x00


	//----- nvinfo : EIATTR_KPARAM_INFO
	.align		4
.L_17:
        /*0038*/ 	.byte	0x04, 0x17
        /*003a*/ 	.short	(.L_19 - .L_18)
.L_18:
        /*003c*/ 	.word	0x00000000
        /*0040*/ 	.short	0x0003
        /*0042*/ 	.short	0x0018
        /*0044*/ 	.byte	0x00, 0xf4, 0x21, 0x00


	//----- nvinfo : EIATTR_KPARAM_INFO
	.align		4
.L_19:
        /*0048*/ 	.byte	0x04, 0x17
        /*004a*/ 	.short	(.L_21 - .L_20)
.L_20:
        /*004c*/ 	.word	0x00000000
        /*0050*/ 	.short	0x0002
        /*0052*/ 	.short	0x0010
        /*0054*/ 	.byte	0x00, 0xf4, 0x21, 0x00


	//----- nvinfo : EIATTR_KPARAM_INFO
	.align		4
.L_21:
        /*0058*/ 	.byte	0x04, 0x17
        /*005a*/ 	.short	(.L_23 - .L_22)
.L_22:
        /*005c*/ 	.word	0x00000000
        /*0060*/ 	.short	0x0001
        /*0062*/ 	.short	0x0008
        /*0064*/ 	.byte	0x00, 0xf4, 0x21, 0x00


	//----- nvinfo : EIATTR_KPARAM_INFO
	.align		4
.L_23:
        /*0068*/ 	.byte	0x04, 0x17
        /*006a*/ 	.short	(.L_25 - .L_24)
.L_24:
        /*006c*/ 	.word	0x00000000
        /*0070*/ 	.short	0x0000
        /*0072*/ 	.short	0x0000
        /*0074*/ 	.byte	0x00, 0xf4, 0x21, 0x00


	//----- nvinfo : EIATTR_SPARSE_MMA_MASK
	.align		4
.L_25:
        /*0078*/ 	.byte	0x03, 0x50
        /*007a*/ 	.short	0x0000


	//----- nvinfo : EIATTR_MAXREG_COUNT
	.align		4
        /*007c*/ 	.byte	0x03, 0x1b
        /*007e*/ 	.short	0x00ff


	//----- nvinfo : EIATTR_EXIT_INSTR_OFFSETS
	.align		4
        /*0080*/ 	.byte	0x04, 0x1c
        /*0082*/ 	.short	(.L_27 - .L_26)


	//   ....[0]....
.L_26:
        /*0084*/ 	.word	0x00000390


	//----- nvinfo : EIATTR_REQNTID
	.align		4
.L_27:
        /*0088*/ 	.byte	0x04, 0x10
        /*008a*/ 	.short	(.L_29 - .L_28)
.L_28:
        /*008c*/ 	.word	0x00000080
        /*0090*/ 	.word	0x00000001
        /*0094*/ 	.word	0x00000001


	//----- nvinfo : EIATTR_CBANK_PARAM_SIZE
	.align		4
.L_29:
        /*0098*/ 	.byte	0x03, 0x19
        /*009a*/ 	.short	0x0034


	//----- nvinfo : EIATTR_PARAM_CBANK
	.align		4
        /*009c*/ 	.byte	0x04, 0x0a
        /*009e*/ 	.short	(.L_31 - .L_30)
	.align		4
.L_30:
        /*00a0*/ 	.word	index@(.nv.constant0.triton_poi_fused__native_batch_norm_legit_no_training_44)
        /*00a4*/ 	.short	0x0210
        /*00a6*/ 	.short	0x0034


	//----- nvinfo : EIATTR_SW_WAR
	.align		4
.L_31:
        /*00a8*/ 	.byte	0x04, 0x36
        /*00aa*/ 	.short	(.L_33 - .L_32)
.L_32:
        /*00ac*/ 	.word	0x00000008
.L_33:


//--------------------- .nv.callgraph             --------------------------
	.section	.nv.callgraph,"",@"SHT_CUDA_CALLGRAPH"
	.align	4
	.sectionentsize	8
	.align		4
        /*0000*/ 	.word	0x00000000
	.align		4
        /*0004*/ 	.word	0xffffffff
	.align		4
        /*0008*/ 	.word	0x00000000
	.align		4
        /*000c*/ 	.word	0xfffffffe
	.align		4
        /*0010*/ 	.word	0x00000000
	.align		4
        /*0014*/ 	.word	0xfffffffd
	.align		4
        /*0018*/ 	.word	0x00000000
	.align		4
        /*001c*/ 	.word	0xfffffffc


//--------------------- .nv.constant4             --------------------------
	.section	.nv.constant4,"a",@progbits
	.align	8
	.align		8
.nv.constant4:
        /*0000*/ 	.dword	_$_str
	.align		8
        /*0008*/ 	.dword	_$_str_$_2


//--------------------- .text.triton_poi_fused__native_batch_norm_legit_no_training_44 --------------------------
	.section	.text.triton_poi_fused__native_batch_norm_legit_no_training_44,"ax",@progbits
	.align	128
        .global         triton_poi_fused__native_batch_norm_legit_no_training_44
        .type           triton_poi_fused__native_batch_norm_legit_no_training_44,@function
        .size           triton_poi_fused__native_batch_norm_legit_no_training_44,(.L_x_1 - triton_poi_fused__native_batch_norm_legit_no_training_44)
        .other          triton_poi_fused__native_batch_norm_legit_no_training_44,@"STO_CUDA_ENTRY STV_DEFAULT"
triton_poi_fused__native_batch_norm_legit_no_training_44:
.text.triton_poi_fused__native_batch_norm_legit_no_training_44:
[----:B------:R-:W-:Y:S01]  /*0000*/  LDC R1, c[0x0][0x28] ;  /* 0x00000a00ff017b82 */ /* 0x000fe20000000800 */
[----:B------:R-:W1:Y:S07]  /*0010*/  S2R R0, SR_TID.X ;  /* 0x0000000000007919 */ /* 0x000e6e0000002100 */
[----:B------:R-:W2:Y:S01]  /*0020*/  LDC.64 R2, c[0x0][0x220] ;  /* 0x00008800ff027b82 */ /* 0x000ea20000000a00 */
[----:B------:R-:W-:Y:S01]  /*0030*/  ULDC.64 UR4, c[0x0][0x208] ;  /* 0x0000820000047ab9 */ /* 0x000fe20000000a00 */
[----:B------:R-:W3:Y:S06]  /*0040*/  S2R R7, SR_CTAID.X ;  /* 0x0000000000077919 */ /* 0x000eec0000002500 */
[----:B------:R-:W4:Y:S08]  /*0050*/  LDC.64 R8, c[0x0][0x228] ;  /* 0x00008a00ff087b82 */ /* 0x000f300000000a00 */
[----:B------:R-:W5:Y:S01]  /*0060*/  LDC.64 R10, c[0x0][0x230] ;  /* 0x00008c00ff0a7b82 */ /* 0x000f620000000a00 */
[----:B-1----:R-:W-:-:S02]  /*0070*/  SHF.L.U32 R0, R0, 0x1, RZ ;  /* 0x0000000100007819 */ /* 0x002fc400000006ff */
[----:B---3--:R-:W-:Y:S02]  /*0080*/  SHF.R.S32.HI R5, RZ, 0x17, R7 ;  /* 0x00000017ff057819 */ /* 0x008fe40000011407 */
[----:B------:R-:W-:Y:S02]  /*0090*/  LOP3.LUT R0, R0, 0xfe, RZ, 0xc0, !PT ;  /* 0x000000fe00007812 */ /* 0x000fe400078ec0ff */
[----:B------:R-:W-:Y:S02]  /*00a0*/  SGXT R5, R5, 0x1 ;  /* 0x000000010505781a */ /* 0x000fe40000000200 */
[----:B------:R-:W-:Y:S02]  /*00b0*/  LEA R0, R7, R0, 0x8 ;  /* 0x0000000007007211 */ /* 0x000fe400078e40ff */
[----:B------:R-:W1:Y:S02]  /*00c0*/  LDC.64 R6, c[0x0][0x218] ;  /* 0x00008600ff067b82 */ /* 0x000e640000000a00 */
[----:B------:R-:W-:-:S04]  /*00d0*/  LEA.HI R5, R5, R0, RZ, 0x9 ;  /* 0x0000000005057211 */ /* 0x000fc800078f48ff */
[----:B------:R-:W-:-:S04]  /*00e0*/  LOP3.LUT R5, R5, 0xfffffe00, RZ, 0xc0, !PT ;  /* 0xfffffe0005057812 */ /* 0x000fc800078ec0ff */
[----:B------:R-:W-:Y:S02]  /*00f0*/  IADD3 R13, R0, -R5, RZ ;  /* 0x80000005000d7210 */ /* 0x000fe40007ffe0ff */
[----:B------:R-:W3:Y:S03]  /*0100*/  LDC.64 R4, c[0x0][0x210] ;  /* 0x00008400ff047b82 */ /* 0x000ee60000000a00 */
[----:B--2---:R-:W-:-:S06]  /*0110*/  IMAD.WIDE R2, R13, 0x4, R2 ;  /* 0x000000040d027825 */ /* 0x004fcc00078e0202 */
[----:B------:R-:W2:Y:S01]  /*0120*/  LDG.E.EL.64 R2, desc[UR4][R2.64] ;  /* 0x0000000402027981 */ /* 0x000ea2000c2e1b00 */
[----:B-1----:R-:W-:-:S06]  /*0130*/  IMAD.WIDE R6, R13, 0x4, R6 ;  /* 0x000000040d067825 */ /* 0x002fcc00078e0206 */
[----:B------:R-:W2:Y:S01]  /*0140*/  LDG.E.EL.64 R6, desc[UR4][R6.64] ;  /* 0x0000000406067981 */ /* 0x000ea2000c2e1b00 */
[----:B---3--:R-:W-:-:S06]  /*0150*/  IMAD.WIDE R4, R0, 0x4, R4 ;  /* 0x0000000400047825 */ /* 0x008fcc00078e0204 */
[----:B------:R-:W3:Y:S01]  /*0160*/  LDG.E.64 R4, desc[UR4][R4.64] ;  /* 0x0000000404047981 */ /* 0x000ee2000c1e1b00 */
[----:B----4-:R-:W-:-:S04]  /*0170*/  IMAD.WIDE R8, R13, 0x4, R8 ;  /* 0x000000040d087825 */ /* 0x010fc800078e0208 */
[----:B-----5:R-:W-:Y:S02]  /*0180*/  IMAD.WIDE R10, R13, 0x4, R10 ;  /* 0x000000040d0a7825 */ /* 0x020fe400078e020a */
[----:B------:R-:W4:Y:S04]  /*0190*/  LDG.E.EL.64 R8, desc[UR4][R8.64] ;  /* 0x0000000408087981 */ /* 0x000f28000c2e1b00 */
[----:B------:R-:W4:Y:S01]  /*01a0*/  LDG.E.EL.64 R10, desc[UR4][R10.64] ;  /* 0x000000040a0a7981 */ /* 0x000f22000c2e1b00 */
[----:B------:R-:W-:Y:S01]  /*01b0*/  HFMA2.MMA R15, -RZ, RZ, 1.625, 0 ;  /* 0x3e800000ff0f7435 */ /* 0x000fe200000001ff */
[----:B--2---:R-:W-:Y:S01]  /*01c0*/  FADD R2, R2, 0.0010000000474974513054 ;  /* 0x3a83126f02027421 */ /* 0x004fe20000000000 */
[----:B------:R-:W-:-:S03]  /*01d0*/  FADD R12, R3, 0.0010000000474974513054 ;  /* 0x3a83126f030c7421 */ /* 0x000fc60000000000 */
[----:B------:R1:W2:Y:S08]  /*01e0*/  MUFU.SQRT R13, R2 ;  /* 0x00000002000d7308 */ /* 0x0002b00000002000 */
[----:B------:R-:W5:Y:S01]  /*01f0*/  MUFU.SQRT R14, R12 ;  /* 0x0000000c000e7308 */ /* 0x000f620000002000 */
[----:B-1----:R-:W1:Y:S01]  /*0200*/  LDC.64 R2, c[0x0][0x238] ;  /* 0x00008e00ff027b82 */ /* 0x002e620000000a00 */
[----:B--2---:R-:W-:-:S02]  /*0210*/  FSETP.GT.AND P0, PT, R13, 8.50705917302346158658e+37, PT ;  /* 0x7e8000000d00780b */ /* 0x004fc40003f04000 */
[----:B------:R-:W-:Y:S02]  /*0220*/  FSETP.GEU.AND P2, PT, R13, 1.175494350822287508e-38, PT ;  /* 0x008000000d00780b */ /* 0x000fe40003f4e000 */
[C---:B-----5:R-:W-:Y:S02]  /*0230*/  FSETP.GT.AND P1, PT, R14.reuse, 8.50705917302346158658e+37, PT ;  /* 0x7e8000000e00780b */ /* 0x060fe40003f24000 */
[----:B------:R-:W-:-:S07]  /*0240*/  FSETP.GEU.AND P3, PT, R14, 1.175494350822287508e-38, PT ;  /* 0x008000000e00780b */ /* 0x000fce0003f6e000 */
[----:B------:R-:W-:-:S04]  /*0250*/  @P0 FMUL R13, R13, 0.25 ;  /* 0x3e8000000d0d0820 */ /* 0x000fc80000400000 */
[----:B------:R-:W-:Y:S01]  /*0260*/  @!P2 FMUL R13, R13, 16777216 ;  /* 0x4b8000000d0da820 */ /* 0x000fe20000400000 */
[----:B------:R-:W-:-:S04]  /*0270*/  @P1 FMUL R14, R14, 0.25 ;  /* 0x3e8000000e0e1820 */ /* 0x000fc80000400000 */
[----:B------:R-:W-:Y:S01]  /*0280*/  @!P3 FMUL R14, R14, 16777216 ;  /* 0x4b8000000e0eb820 */ /* 0x000fe20000400000 */
[----:B------:R-:W2:Y:S01]  /*0290*/  MUFU.RCP R13, R13 ;  /* 0x0000000d000d7308 */ /* 0x000ea20000001000 */
[----:B------:R-:W-:-:S07]  /*02a0*/  FSEL R12, R15, 1, P0 ;  /* 0x3f8000000f0c7808 */ /* 0x000fce0000000000 */
[----:B------:R-:W5:Y:S01]  /*02b0*/  MUFU.RCP R14, R14 ;  /* 0x0000000e000e7308 */ /* 0x000f620000001000 */
[----:B------:R-:W-:Y:S01]  /*02c0*/  FSEL R15, R15, 1, P1 ;  /* 0x3f8000000f0f7808 */ /* 0x000fe20000800000 */
[----:B------:R-:W-:Y:S01]  /*02d0*/  @!P2 FMUL R12, R12, 16777216 ;  /* 0x4b8000000c0ca820 */ /* 0x000fe20000400000 */
[----:B---3--:R-:W-:-:S03]  /*02e0*/  FADD R4, R4, -R6 ;  /* 0x8000000604047221 */ /* 0x008fc60000000000 */
[----:B------:R-:W-:Y:S01]  /*02f0*/  @!P3 FMUL R15, R15, 16777216 ;  /* 0x4b8000000f0fb820 */ /* 0x000fe20000400000 */
[----:B------:R-:W-:Y:S01]  /*0300*/  FADD R5, R5, -R7 ;  /* 0x8000000705057221 */ /* 0x000fe20000000000 */
[----:B--2---:R-:W-:Y:S02]  /*0310*/  FMUL R13, R13, R12 ;  /* 0x0000000c0d0d7220 */ /* 0x004fe40000400000 */
[----:B-----5:R-:W-:Y:S02]  /*0320*/  FMUL R6, R14, R15 ;  /* 0x0000000f0e067220 */ /* 0x020fe40000400000 */
[----:B------:R-:W-:Y:S02]  /*0330*/  FMUL R13, R4, R13 ;  /* 0x0000000d040d7220 */ /* 0x000fe40000400000 */
[----:B------:R-:W-:Y:S01]  /*0340*/  FMUL R6, R5, R6 ;  /* 0x0000000605067220 */ /* 0x000fe20000400000 */
[----:B-1----:R-:W-:-:S04]  /*0350*/  IMAD.WIDE R2, R0, 0x4, R2 ;  /* 0x0000000400027825 */ /* 0x002fc800078e0202 */
[----:B----4-:R-:W-:Y:S01]  /*0360*/  FFMA R8, R8, R13, R10 ;  /* 0x0000000d08087223 */ /* 0x010fe2000000000a */
[----:B------:R-:W-:-:S05]  /*0370*/  FFMA R9, R9, R6, R11 ;  /* 0x0000000609097223 */ /* 0x000fca000000000b */
[----:B------:R-:W-:Y:S01]  /*0380*/  STG.E.64 desc[UR4][R2.64], R8 ;  /* 0x0000000802007986 */ /* 0x000fe2000c101b04 */
[----:B------:R-:W-:Y:S05]  /*0390*/  EXIT ;  /* 0x000000000000794d */ /* 0x000fea0003800000 */
.L_x_0:
[----:B------:R-:W-:-:S00]  /*03a0*/  BRA `(.L_x_0) ;  /* 0xfffffffc00fc7947 */ /* 0x000fc0000383ffff */
[----:B------:R-:W-:-:S00]  /*03b0*/  NOP ;  /* 0x0000000000007918 */ /* 0x000fc00000000000 */
        /* <DEDUP_REMOVED lines=12> */
.L_x_1:


//--------------------- .nv.global.init           --------------------------
	.section	.nv.global.init,"aw",@progbits
.nv.global.init:
	.type		_$_str,@object
	.size		_$_str,(_$_str_$_2 - _$_str)
_$_str:
        /*0000*/ 	.byte	0x5f, 0x5f, 0x43, 0x55, 0x44, 0x41, 0x5f, 0x46, 0x54, 0x5a, 0x00
	.type		_$_str_$_2,@object
	.size		_$_str_$_2,(.L_1 - _$_str_$_2)
_$_str_$_2:
        /*000b*/ 	.byte	0x5f, 0x5f, 0x43, 0x55, 0x44, 0x41, 0x5f, 0x50, 0x52, 0x45, 0x43, 0x5f, 0x53, 0x51, 0x52, 0x54
        /*001b*/ 	.byte	0x00
.L_1:


//--------------------- .nv.constant0.triton_poi_fused__native_batch_norm_legit_no_training_44 --------------------------
	.section	.nv.constant0.triton_poi_fused__native_batch_norm_legit_no_training_44,"a",@progbits
	.sectionflags	@""
	.align	4
.nv.constant0.triton_poi_fused__native_batch_norm_legit_no_training_44:
	.zero		580
